//
// Generated by NVIDIA NVVM Compiler
//
// Compiler Build ID: CL-36424714
// Cuda compilation tools, release 13.0, V13.0.88
// Based on NVVM 20.0.0
//

.version 9.0
.target sm_100
.address_size 64

	// .globl	_Z5helloPiS_

.visible .entry _Z5helloPiS_(
	.param .u64 .ptr .align 1 _Z5helloPiS__param_0,
	.param .u64 .ptr .align 1 _Z5helloPiS__param_1
)
{
	.reg .pred 	%p<2>;
	.reg .b32 	%r<73>;
	.reg .b64 	%rd<8>;

	ld.param.u64 	%rd3, [_Z5helloPiS__param_0];
	ld.param.u64 	%rd4, [_Z5helloPiS__param_1];
	cvta.to.global.u64 	%rd5, %rd3;
	cvta.to.global.u64 	%rd6, %rd4;
	mov.u32 	%r7, %tid.x;
	mul.wide.u32 	%rd7, %r7, 4;
	add.s64 	%rd1, %rd6, %rd7;
	add.s64 	%rd2, %rd5, %rd7;
	ld.global.u32 	%r71, [%rd2];
	mov.b32 	%r72, 0;
$L__BB0_1:
	ld.global.u32 	%r8, [%rd1];
	add.s32 	%r9, %r71, %r8;
	st.global.u32 	[%rd2], %r9;
	ld.global.u32 	%r10, [%rd1];
	add.s32 	%r11, %r9, %r10;
	st.global.u32 	[%rd2], %r11;
	ld.global.u32 	%r12, [%rd1];
	add.s32 	%r13, %r11, %r12;
	st.global.u32 	[%rd2], %r13;
	ld.global.u32 	%r14, [%rd1];
	add.s32 	%r15, %r13, %r14;
	st.global.u32 	[%rd2], %r15;
	ld.global.u32 	%r16, [%rd1];
	add.s32 	%r17, %r15, %r16;
	st.global.u32 	[%rd2], %r17;
	ld.global.u32 	%r18, [%rd1];
	add.s32 	%r19, %r17, %r18;
	st.global.u32 	[%rd2], %r19;
	ld.global.u32 	%r20, [%rd1];
	add.s32 	%r21, %r19, %r20;
	st.global.u32 	[%rd2], %r21;
	ld.global.u32 	%r22, [%rd1];
	add.s32 	%r23, %r21, %r22;
	st.global.u32 	[%rd2], %r23;
	ld.global.u32 	%r24, [%rd1];
	add.s32 	%r25, %r23, %r24;
	st.global.u32 	[%rd2], %r25;
	ld.global.u32 	%r26, [%rd1];
	add.s32 	%r27, %r25, %r26;
	st.global.u32 	[%rd2], %r27;
	ld.global.u32 	%r28, [%rd1];
	add.s32 	%r29, %r27, %r28;
	st.global.u32 	[%rd2], %r29;
	ld.global.u32 	%r30, [%rd1];
	add.s32 	%r31, %r29, %r30;
	st.global.u32 	[%rd2], %r31;
	ld.global.u32 	%r32, [%rd1];
	add.s32 	%r33, %r31, %r32;
	st.global.u32 	[%rd2], %r33;
	ld.global.u32 	%r34, [%rd1];
	add.s32 	%r35, %r33, %r34;
	st.global.u32 	[%rd2], %r35;
	ld.global.u32 	%r36, [%rd1];
	add.s32 	%r37, %r35, %r36;
	st.global.u32 	[%rd2], %r37;
	ld.global.u32 	%r38, [%rd1];
	add.s32 	%r39, %r37, %r38;
	st.global.u32 	[%rd2], %r39;
	ld.global.u32 	%r40, [%rd1];
	add.s32 	%r41, %r39, %r40;
	st.global.u32 	[%rd2], %r41;
	ld.global.u32 	%r42, [%rd1];
	add.s32 	%r43, %r41, %r42;
	st.global.u32 	[%rd2], %r43;
	ld.global.u32 	%r44, [%rd1];
	add.s32 	%r45, %r43, %r44;
	st.global.u32 	[%rd2], %r45;
	ld.global.u32 	%r46, [%rd1];
	add.s32 	%r47, %r45, %r46;
	st.global.u32 	[%rd2], %r47;
	ld.global.u32 	%r48, [%rd1];
	add.s32 	%r49, %r47, %r48;
	st.global.u32 	[%rd2], %r49;
	ld.global.u32 	%r50, [%rd1];
	add.s32 	%r51, %r49, %r50;
	st.global.u32 	[%rd2], %r51;
	ld.global.u32 	%r52, [%rd1];
	add.s32 	%r53, %r51, %r52;
	st.global.u32 	[%rd2], %r53;
	ld.global.u32 	%r54, [%rd1];
	add.s32 	%r55, %r53, %r54;
	st.global.u32 	[%rd2], %r55;
	ld.global.u32 	%r56, [%rd1];
	add.s32 	%r57, %r55, %r56;
	st.global.u32 	[%rd2], %r57;
	ld.global.u32 	%r58, [%rd1];
	add.s32 	%r59, %r57, %r58;
	st.global.u32 	[%rd2], %r59;
	ld.global.u32 	%r60, [%rd1];
	add.s32 	%r61, %r59, %r60;
	st.global.u32 	[%rd2], %r61;
	ld.global.u32 	%r62, [%rd1];
	add.s32 	%r63, %r61, %r62;
	st.global.u32 	[%rd2], %r63;
	ld.global.u32 	%r64, [%rd1];
	add.s32 	%r65, %r63, %r64;
	st.global.u32 	[%rd2], %r65;
	ld.global.u32 	%r66, [%rd1];
	add.s32 	%r67, %r65, %r66;
	st.global.u32 	[%rd2], %r67;
	ld.global.u32 	%r68, [%rd1];
	add.s32 	%r69, %r67, %r68;
	st.global.u32 	[%rd2], %r69;
	ld.global.u32 	%r70, [%rd1];
	add.s32 	%r71, %r69, %r70;
	st.global.u32 	[%rd2], %r71;
	add.s32 	%r72, %r72, 32;
	setp.ne.s32 	%p1, %r72, 10000000;
	@%p1 bra 	$L__BB0_1;
	ret;

}


// ===== COMPILED SASS (sm_100) =====

	.target	sm_100

	.elftype	@"ET_EXEC"


//--------------------- .note.nv.tkinfo           --------------------------
	.section	.note.nv.tkinfo,"",@"SHT_NOTE"
	.sectionflags	@"SHF_NOTE_NV_TKINFO"
	.tkinfo
        /*0018*/ 	.word	0x00000002
        /*0030*/ 	.string	""
        /*0030*/ 	.string	"ptxas"
        /*0030*/ 	.string	"Cuda compilation tools, release 13.0, V13.0.88"
        /*0030*/ 	.string	"Build cuda_13.0.r13.0/compiler.36424714_0"
        /*0030*/ 	.string	"-arch sm_100 -m 64 "



//--------------------- .note.nv.cuinfo           --------------------------
	.section	.note.nv.cuinfo,"",@"SHT_NOTE"
	.sectionflags	@"SHF_NOTE_NV_CUINFO"
        /*0018*/ 	.short	0x0002
        /*001a*/ 	.short	0x0064
        /*001c*/ 	.short	0x0082
	.zero		2


//--------------------- .nv.info                  --------------------------
	.section	.nv.info,"",@"SHT_CUDA_INFO"
	.align	4


	//----- nvinfo : EIATTR_REGCOUNT
	.align		4
        /*0000*/ 	.byte	0x04, 0x2f
        /*0002*/ 	.short	(.L_1 - .L_0)
	.align		4
.L_0:
        /*0004*/ 	.word	index@(_Z5helloPiS_)
        /*0008*/ 	.word	0x00000012


	//----- nvinfo : EIATTR_FRAME_SIZE
	.align		4
.L_1:
        /*000c*/ 	.byte	0x04, 0x11
        /*000e*/ 	.short	(.L_3 - .L_2)
	.align		4
.L_2:
        /*0010*/ 	.word	index@(_Z5helloPiS_)
        /*0014*/ 	.word	0x00000000


	//----- nvinfo : EIATTR_MIN_STACK_SIZE
	.align		4
.L_3:
        /*0018*/ 	.byte	0x04, 0x12
        /*001a*/ 	.short	(.L_5 - .L_4)
	.align		4
.L_4:
        /*001c*/ 	.word	index@(_Z5helloPiS_)
        /*0020*/ 	.word	0x00000000
.L_5:


//--------------------- .nv.compat                --------------------------
	.section	.nv.compat,"",@"SHT_CUDA_COMPAT_INFO"
	.align	4
        /*0000*/ 	.byte	0x02, 0x09, 0x00, 0x00, 0x02, 0x02, 0x01, 0x00, 0x02, 0x05, 0x05, 0x00, 0x03, 0x07, 0x01, 0x01
        /*0010*/ 	.byte	0x02, 0x03, 0x00, 0x00, 0x02, 0x06, 0x01, 0x00, 0x04, 0x0b, 0x08, 0x00, 0x09, 0x00, 0x00, 0x00
        /*0020*/ 	.byte	0x00, 0x00, 0x00, 0x00


//--------------------- .nv.info._Z5helloPiS_     --------------------------
	.section	.nv.info._Z5helloPiS_,"",@"SHT_CUDA_INFO"
	.sectionflags	@""
	.align	4


	//----- nvinfo : EIATTR_CUDA_API_VERSION
	.align		4
        /*0000*/ 	.byte	0x04, 0x37
        /*0002*/ 	.short	(.L_7 - .L_6)
.L_6:
        /*0004*/ 	.word	0x00000082


	//----- nvinfo : EIATTR_KPARAM_INFO
	.align		4
.L_7:
        /*0008*/ 	.byte	0x04, 0x17
        /*000a*/ 	.short	(.L_9 - .L_8)
.L_8:
        /*000c*/ 	.word	0x00000000
        /*0010*/ 	.short	0x0001
        /*0012*/ 	.short	0x0008
        /*0014*/ 	.byte	0x00, 0xf5, 0x21, 0x00


	//----- nvinfo : EIATTR_KPARAM_INFO
	.align		4
.L_9:
        /*0018*/ 	.byte	0x04, 0x17
        /*001a*/ 	.short	(.L_11 - .L_10)
.L_10:
        /*001c*/ 	.word	0x00000000
        /*0020*/ 	.short	0x0000
        /*0022*/ 	.short	0x0000
        /*0024*/ 	.byte	0x00, 0xf5, 0x21, 0x00


	//----- nvinfo : EIATTR_SPARSE_MMA_MASK
	.align		4
.L_11:
        /*0028*/ 	.byte	0x03, 0x50
        /*002a*/ 	.short	0x0000


	//----- nvinfo : EIATTR_MAXREG_COUNT
	.align		4
        /*002c*/ 	.byte	0x03, 0x1b
        /*002e*/ 	.short	0x00ff


	//----- nvinfo : EIATTR_MERCURY_ISA_VERSION
	.align		4
        /*0030*/ 	.byte	0x03, 0x5f
        /*0032*/ 	.short	0x0101


	//----- nvinfo : EIATTR_VRC_CTA_INIT_COUNT
	.align		4
        /*0034*/ 	.byte	0x02, 0x4a
	.zero		1
	.zero		1


	//----- nvinfo : EIATTR_EXIT_INSTR_OFFSETS
	.align		4
        /*0038*/ 	.byte	0x04, 0x1c
        /*003a*/ 	.short	(.L_13 - .L_12)


	//   ....[0]....
.L_12:
        /*003c*/ 	.word	0x000006c0


	//----- nvinfo : EIATTR_CBANK_PARAM_SIZE
	.align		4
.L_13:
        /*0040*/ 	.byte	0x03, 0x19
        /*0042*/ 	.short	0x0010


	//----- nvinfo : EIATTR_PARAM_CBANK
	.align		4
        /*0044*/ 	.byte	0x04, 0x0a
        /*0046*/ 	.short	(.L_15 - .L_14)
	.align		4
.L_14:
        /*0048*/ 	.word	index@(.nv.constant0._Z5helloPiS_)
        /*004c*/ 	.short	0x0380
        /*004e*/ 	.short	0x0010


	//----- nvinfo : EIATTR_SW_WAR
	.align		4
.L_15:
        /*0050*/ 	.byte	0x04, 0x36
        /*0052*/ 	.short	(.L_17 - .L_16)
.L_16:
        /*0054*/ 	.word	0x00000008
.L_17:


//--------------------- .nv.callgraph             --------------------------
	.section	.nv.callgraph,"",@"SHT_CUDA_CALLGRAPH"
	.align	4
	.sectionentsize	8
	.align		4
        /*0000*/ 	.word	0x00000000
	.align		4
        /*0004*/ 	.word	0xffffffff
	.align		4
        /*0008*/ 	.word	0x00000000
	.align		4
        /*000c*/ 	.word	0xfffffffe
	.align		4
        /*0010*/ 	.word	0x00000000
	.align		4
        /*0014*/ 	.word	0xfffffffd
	.align		4
        /*0018*/ 	.word	0x00000000
	.align		4
        /*001c*/ 	.word	0xfffffffc


//--------------------- .text._Z5helloPiS_        --------------------------
	.section	.text._Z5helloPiS_,"ax",@progbits
	.align	128
        .global         _Z5helloPiS_
        .type           _Z5helloPiS_,@function
        .size           _Z5helloPiS_,(.L_x_2 - _Z5helloPiS_)
        .other          _Z5helloPiS_,@"STO_CUDA_ENTRY STV_DEFAULT"
_Z5helloPiS_:
.text._Z5helloPiS_:
[----:B------:R-:W-:Y:S01]  /*0000*/  LDC R1, c[0x0][0x37c] ;  /* 0x0000df00ff017b82 */ /* 0x000fe20000000800 */
[----:B------:R-:W0:Y:S07]  /*0010*/  S2R R9, SR_TID.X ;  /* 0x0000000000097919 */ /* 0x000e2e0000002100 */
[----:B------:R-:W0:Y:S01]  /*0020*/  LDC.64 R2, c[0x0][0x380] ;  /* 0x0000e000ff027b82 */ /* 0x000e220000000a00 */
[----:B------:R-:W1:Y:S07]  /*0030*/  LDCU.64 UR6, c[0x0][0x358] ;  /* 0x00006b00ff0677ac */ /* 0x000e6e0008000a00 */
[----:B------:R-:W2:Y:S01]  /*0040*/  LDC.64 R4, c[0x0][0x388] ;  /* 0x0000e200ff047b82 */ /* 0x000ea20000000a00 */
[----:B0-----:R-:W-:-:S05]  /*0050*/  IMAD.WIDE.U32 R2, R9, 0x4, R2 ;  /* 0x0000000409027825 */ /* 0x001fca00078e0002 */
[----:B-1----:R0:W5:Y:S01]  /*0060*/  LDG.E R7, desc[UR6][R2.64] ;  /* 0x0000000602077981 */ /* 0x002162000c1e1900 */
[----:B--2---:R-:W-:Y:S01]  /*0070*/  IMAD.WIDE.U32 R4, R9, 0x4, R4 ;  /* 0x0000000409047825 */ /* 0x004fe200078e0004 */
[----:B------:R-:W-:-:S06]  /*0080*/  UMOV UR4, URZ ;  /* 0x000000ff00047c82 */ /* 0x000fcc0008000000 */
.L_x_0:
[----:B------:R-:W2:Y:S02]  /*0090*/  LDG.E R0, desc[UR6][R4.64] ;  /* 0x0000000604007981 */ /* 0x000ea4000c1e1900 */
[----:B--23-5:R-:W-:-:S05]  /*00a0*/  IADD3 R7, PT, PT, R0, R7, RZ ;  /* 0x0000000700077210 */ /* 0x02cfca0007ffe0ff */
[----:B------:R1:W-:Y:S04]  /*00b0*/  STG.E desc[UR6][R2.64], R7 ;  /* 0x0000000702007986 */ /* 0x0003e8000c101906 */
[----:B------:R-:W2:Y:S02]  /*00c0*/  LDG.E R0, desc[UR6][R4.64] ;  /* 0x0000000604007981 */ /* 0x000ea4000c1e1900 */
[----:B--2---:R-:W-:-:S05]  /*00d0*/  IMAD.IADD R9, R7, 0x1, R0 ;  /* 0x0000000107097824 */ /* 0x004fca00078e0200 */
[----:B------:R2:W-:Y:S04]  /*00e0*/  STG.E desc[UR6][R2.64], R9 ;  /* 0x0000000902007986 */ /* 0x0005e8000c101906 */
[----:B------:R-:W3:Y:S02]  /*00f0*/  LDG.E R0, desc[UR6][R4.64] ;  /* 0x0000000604007981 */ /* 0x000ee4000c1e1900 */
[----:B---3--:R-:W-:-:S05]  /*0100*/  IADD3 R11, PT, PT, R9, R0, RZ ;  /* 0x00000000090b7210 */ /* 0x008fca0007ffe0ff */
[----:B------:R3:W-:Y:S04]  /*0110*/  STG.E desc[UR6][R2.64], R11 ;  /* 0x0000000b02007986 */ /* 0x0007e8000c101906 */
[----:B------:R-:W4:Y:S02]  /*0120*/  LDG.E R0, desc[UR6][R4.64] ;  /* 0x0000000604007981 */ /* 0x000f24000c1e1900 */
[----:B----4-:R-:W-:-:S05]  /*0130*/  IMAD.IADD R13, R11, 0x1, R0 ;  /* 0x000000010b0d7824 */ /* 0x010fca00078e0200 */
[----:B------:R4:W-:Y:S04]  /*0140*/  STG.E desc[UR6][R2.64], R13 ;  /* 0x0000000d02007986 */ /* 0x0009e8000c101906 */
[----:B------:R-:W1:Y:S02]  /*0150*/  LDG.E R0, desc[UR6][R4.64] ;  /* 0x0000000604007981 */ /* 0x000e64000c1e1900 */
[----:B-1----:R-:W-:-:S05]  /*0160*/  IADD3 R7, PT, PT, R13, R0, RZ ;  /* 0x000000000d077210 */ /* 0x002fca0007ffe0ff */
        /* <DEDUP_REMOVED lines=60> */
[----:B------:R-:W-:Y:S04]  /*0530*/  STG.E desc[UR6][R2.64], R7 ;  /* 0x0000000702007986 */ /* 0x000fe8000c101906 */
        /* <DEDUP_REMOVED lines=9> */
[----:B------:R-:W4:Y:S02]  /*05d0*/  LDG.E R0, desc[UR6][R4.64] ;  /* 0x0000000604007981 */ /* 0x000f24000c1e1900 */
[----:B----4-:R-:W-:-:S05]  /*05e0*/  IADD3 R15, PT, PT, R13, R0, RZ ;  /* 0x000000000d0f7210 */ /* 0x010fca0007ffe0ff */
[----:B------:R3:W-:Y:S04]  /*05f0*/  STG.E desc[UR6][R2.64], R15 ;  /* 0x0000000f02007986 */ /* 0x0007e8000c101906 */
[----:B------:R-:W1:Y:S02]  /*0600*/  LDG.E R0, desc[UR6][R4.64] ;  /* 0x0000000604007981 */ /* 0x000e64000c1e1900 */
[----:B-1----:R-:W-:-:S05]  /*0610*/  IMAD.IADD R9, R15, 0x1, R0 ;  /* 0x000000010f097824 */ /* 0x002fca00078e0200 */
[----:B------:R3:W-:Y:S04]  /*0620*/  STG.E desc[UR6][R2.64], R9 ;  /* 0x0000000902007986 */ /* 0x0007e8000c101906 */
[----:B------:R-:W2:Y:S02]  /*0630*/  LDG.E R0, desc[UR6][R4.64] ;  /* 0x0000000604007981 */ /* 0x000ea4000c1e1900 */
[----:B--2---:R-:W-:-:S05]  /*0640*/  IADD3 R11, PT, PT, R9, R0, RZ ;  /* 0x00000000090b7210 */ /* 0x004fca0007ffe0ff */
[----:B------:R3:W-:Y:S04]  /*0650*/  STG.E desc[UR6][R2.64], R11 ;  /* 0x0000000b02007986 */ /* 0x0007e8000c101906 */
[----:B------:R-:W2:Y:S01]  /*0660*/  LDG.E R0, desc[UR6][R4.64] ;  /* 0x0000000604007981 */ /* 0x000ea2000c1e1900 */
[----:B------:R-:W-:-:S04]  /*0670*/  UIADD3 UR4, UPT, UPT, UR4, 0x20, URZ ;  /* 0x0000002004047890 */ /* 0x000fc8000fffe0ff */
[----:B------:R-:W-:Y:S01]  /*0680*/  UISETP.NE.AND UP0, UPT, UR4, 0x989680, UPT ;  /* 0x009896800400788c */ /* 0x000fe2000bf05270 */
[----:B--2---:R-:W-:-:S05]  /*0690*/  IADD3 R7, PT, PT, R11, R0, RZ ;  /* 0x000000000b077210 */ /* 0x004fca0007ffe0ff */
[----:B------:R3:W-:Y:S03]  /*06a0*/  STG.E desc[UR6][R2.64], R7 ;  /* 0x0000000702007986 */ /* 0x0007e6000c101906 */
[----:B------:R-:W-:Y:S05]  /*06b0*/  BRA.U UP0, `(.L_x_0) ;  /* 0xfffffff900747547 */ /* 0x000fea000b83ffff */
[----:B------:R-:W-:Y:S05]  /*06c0*/  EXIT ;  /* 0x000000000000794d */ /* 0x000fea0003800000 */
.L_x_1:
[----:B------:R-:W-:-:S00]  /*06d0*/  BRA `(.L_x_1) ;  /* 0xfffffffc00fc7947 */ /* 0x000fc0000383ffff */
[----:B------:R-:W-:-:S00]  /*06e0*/  NOP ;  /* 0x0000000000007918 */ /* 0x000fc00000000000 */
        /* <DEDUP_REMOVED lines=9> */
.L_x_2:


//--------------------- .nv.shared.reserved.0     --------------------------
	.section	.nv.shared.reserved.0,"aw",@nobits
	.weak		__nv_reservedSMEM_offset_0_alias
	.size		__nv_reservedSMEM_offset_0_alias, 0, 64
	.other		__nv_reservedSMEM_offset_0_alias,@"STO_CUDA_RESERVED_SHARED STV_DEFAULT"
__nv_reservedSMEM_offset_0_alias:
	.zero		0
	.zero		64


//--------------------- .nv.constant0._Z5helloPiS_ --------------------------
	.section	.nv.constant0._Z5helloPiS_,"a",@progbits
	.sectionflags	@""
	.align	4
.nv.constant0._Z5helloPiS_:
	.zero		912


//--------------------- SYMBOLS --------------------------

	.type		.nv.reservedSmem.offset0,@object
	.size		.nv.reservedSmem.offset0,0x4
